	.headerflags	@"EF_CUDA_TEXMODE_UNIFIED EF_CUDA_64BIT_ADDRESS EF_CUDA_ACCELERATORS EF_CUDA_SM90 EF_CUDA_VIRTUAL_SM(EF_CUDA_SM90)"
	.elftype	@"ET_EXEC"


//--------------------- .nv.info                  --------------------------
	.section	.nv.info,"",@"SHT_CUDA_INFO"
	.align	4


	//----- nvinfo : EIATTR_REGCOUNT
	.align		4
        /*0000*/ 	.byte	0x04, 0x2f
        /*0002*/ 	.short	(.L_1 - .L_0)
	.align		4
.L_0:
        /*0004*/ 	.word	index@(triton_poi_fused__to_copy_60)
        /*0008*/ 	.word	0x0000000a


	//----- nvinfo : EIATTR_MIN_STACK_SIZE
	.align		4
.L_1:
        /*000c*/ 	.byte	0x04, 0x12
        /*000e*/ 	.short	(.L_3 - .L_2)
	.align		4
.L_2:
        /*0010*/ 	.word	index@(triton_poi_fused__to_copy_60)
        /*0014*/ 	.word	0x00000000


	//----- nvinfo : EIATTR_FRAME_SIZE
	.align		4
.L_3:
        /*0018*/ 	.byte	0x04, 0x11
        /*001a*/ 	.short	(.L_5 - .L_4)
	.align		4
.L_4:
        /*001c*/ 	.word	index@(triton_poi_fused__to_copy_60)
        /*0020*/ 	.word	0x00000000


	//----- nvinfo : EIATTR_MIN_STACK_SIZE
	.align		4
.L_5:
        /*0024*/ 	.byte	0x04, 0x12
        /*0026*/ 	.short	(.L_7 - .L_6)
	.align		4
.L_6:
        /*0028*/ 	.word	index@(triton_poi_fused__to_copy_60)
        /*002c*/ 	.word	0x00000000
.L_7:


//--------------------- .nv.info.triton_poi_fused__to_copy_60 --------------------------
	.section	.nv.info.triton_poi_fused__to_copy_60,"",@"SHT_CUDA_INFO"
	.sectionflags	@""
	.align	4


	//----- nvinfo : EIATTR_CUDA_API_VERSION
	.align		4
        /*0000*/ 	.byte	0x04, 0x37
        /*0002*/ 	.short	(.L_9 - .L_8)
.L_8:
        /*0004*/ 	.word	0x0000007c


	//----- nvinfo : EIATTR_KPARAM_INFO
	.align		4
.L_9:
        /*0008*/ 	.byte	0x04, 0x17
        /*000a*/ 	.short	(.L_11 - .L_10)
.L_10:
        /*000c*/ 	.word	0x00000000
        /*0010*/ 	.short	0x0001
        /*0012*/ 	.short	0x0008
        /*0014*/ 	.byte	0x00, 0xf0, 0x11, 0x00


	//----- nvinfo : EIATTR_KPARAM_INFO
	.align		4
.L_11:
        /*0018*/ 	.byte	0x04, 0x17
        /*001a*/ 	.short	(.L_13 - .L_12)
.L_12:
        /*001c*/ 	.word	0x00000000
        /*0020*/ 	.short	0x0000
        /*0022*/ 	.short	0x0000
        /*0024*/ 	.byte	0x00, 0xf4, 0x21, 0x00


	//----- nvinfo : EIATTR_SPARSE_MMA_MASK
	.align		4
.L_13:
        /*0028*/ 	.byte	0x03, 0x50
        /*002a*/ 	.short	0x0000


	//----- nvinfo : EIATTR_MAXREG_COUNT
	.align		4
        /*002c*/ 	.byte	0x03, 0x1b
        /*002e*/ 	.short	0x00ff


	//----- nvinfo : EIATTR_EXIT_INSTR_OFFSETS
	.align		4
        /*0030*/ 	.byte	0x04, 0x1c
        /*0032*/ 	.short	(.L_15 - .L_14)


	//   ....[0]....
.L_14:
        /*0034*/ 	.word	0x00000170


	//   ....[1]....
        /*0038*/ 	.word	0x000001a0


	//----- nvinfo : EIATTR_REQNTID
	.align		4
.L_15:
        /*003c*/ 	.byte	0x04, 0x10
        /*003e*/ 	.short	(.L_17 - .L_16)
.L_16:
        /*0040*/ 	.word	0x00000020
        /*0044*/ 	.word	0x00000001
        /*0048*/ 	.word	0x00000001


	//----- nvinfo : EIATTR_CBANK_PARAM_SIZE
	.align		4
.L_17:
        /*004c*/ 	.byte	0x03, 0x19
        /*004e*/ 	.short	0x000c


	//----- nvinfo : EIATTR_PARAM_CBANK
	.align		4
        /*0050*/ 	.byte	0x04, 0x0a
        /*0052*/ 	.short	(.L_19 - .L_18)
	.align		4
.L_18:
        /*0054*/ 	.word	index@(.nv.constant0.triton_poi_fused__to_copy_60)
        /*0058*/ 	.short	0x0210
        /*005a*/ 	.short	0x000c


	//----- nvinfo : EIATTR_SW_WAR
	.align		4
.L_19:
        /*005c*/ 	.byte	0x04, 0x36
        /*005e*/ 	.short	(.L_21 - .L_20)
.L_20:
        /*0060*/ 	.word	0x00000008
.L_21:


//--------------------- .nv.callgraph             --------------------------
	.section	.nv.callgraph,"",@"SHT_CUDA_CALLGRAPH"
	.align	4
	.sectionentsize	8
	.align		4
        /*0000*/ 	.word	0x00000000
	.align		4
        /*0004*/ 	.word	0xffffffff
	.align		4
        /*0008*/ 	.word	0x00000000
	.align		4
        /*000c*/ 	.word	0xfffffffe
	.align		4
        /*0010*/ 	.word	0x00000000
	.align		4
        /*0014*/ 	.word	0xfffffffd
	.align		4
        /*0018*/ 	.word	0x00000000
	.align		4
        /*001c*/ 	.word	0xfffffffc


//--------------------- .text.triton_poi_fused__to_copy_60 --------------------------
	.section	.text.triton_poi_fused__to_copy_60,"ax",@progbits
	.align	128
        .global         triton_poi_fused__to_copy_60
        .type           triton_poi_fused__to_copy_60,@function
        .size           triton_poi_fused__to_copy_60,(.L_x_1 - triton_poi_fused__to_copy_60)
        .other          triton_poi_fused__to_copy_60,@"STO_CUDA_ENTRY STV_DEFAULT"
triton_poi_fused__to_copy_60:
.text.triton_poi_fused__to_copy_60:
[----:B------:R-:W0:Y:S02]  /*0000*/  LDC R1, c[0x0][0x28] ;  /* 0x00000a00ff017b82 */ /* 0x000e240000000800 */
[----:B------:R-:W1:Y:S01]  /*0010*/  S2R R0, SR_TID.X ;  /* 0x0000000000007919 */ /* 0x000e620000002100 */
[----:B------:R-:W-:Y:S01]  /*0020*/  IMAD.MOV.U32 R7, RZ, RZ, 0x3e000000 ;  /* 0x3e000000ff077424 */ /* 0x000fe200078e00ff */
[----:B------:R-:W2:Y:S01]  /*0030*/  S2R R5, SR_CTAID.X ;  /* 0x0000000000057919 */ /* 0x000ea20000002500 */
[----:B-1----:R-:W-:-:S05]  /*0040*/  IMAD.SHL.U32 R0, R0, 0x2, RZ ;  /* 0x0000000200007824 */ /* 0x002fca00078e00ff */
[----:B------:R-:W-:-:S05]  /*0050*/  LOP3.LUT R0, R0, 0x3e, RZ, 0xc0, !PT ;  /* 0x0000003e00007812 */ /* 0x000fca00078ec0ff */
[----:B--2---:R-:W-:-:S05]  /*0060*/  IMAD R5, R5, 0x40, R0 ;  /* 0x0000004005057824 */ /* 0x004fca00078e0200 */
[----:B------:R-:W-:Y:S02]  /*0070*/  IADD3 R0, R5, 0x1, RZ ;  /* 0x0000000105007810 */ /* 0x000fe40007ffe0ff */
[----:B------:R-:W-:Y:S02]  /*0080*/  I2FP.F32.S32 R2, R5 ;  /* 0x0000000500027245 */ /* 0x000fe40000201400 */
[----:B------:R-:W-:Y:S02]  /*0090*/  I2FP.F32.S32 R0, R0 ;  /* 0x0000000000007245 */ /* 0x000fe40000201400 */
[----:B------:R-:W-:Y:S01]  /*00a0*/  ISETP.GE.AND P0, PT, R5, 0x40, PT ;  /* 0x000000400500780c */ /* 0x000fe20003f06270 */
[----:B------:R-:W-:Y:S02]  /*00b0*/  FADD R2, R2, 0.5 ;  /* 0x3f00000002027421 */ /* 0x000fe40000000000 */
[----:B------:R-:W-:Y:S02]  /*00c0*/  FADD R0, R0, 0.5 ;  /* 0x3f00000000007421 */ /* 0x000fe40000000000 */
[----:B------:R-:W-:-:S02]  /*00d0*/  FFMA R4, R2, R7, -0.5 ;  /* 0xbf00000002047423 */ /* 0x000fc40000000007 */
[----:B------:R-:W1:Y:S01]  /*00e0*/  LDC.64 R2, c[0x0][0x210] ;  /* 0x00008400ff027b82 */ /* 0x000e620000000a00 */
[----:B------:R-:W-:Y:S02]  /*00f0*/  FFMA R0, R0, R7, -0.5 ;  /* 0xbf00000000007423 */ /* 0x000fe40000000007 */
[----:B------:R-:W-:-:S03]  /*0100*/  FMNMX R4, RZ, R4, !PT ;  /* 0x00000004ff047209 */ /* 0x000fc60007800000 */
[----:B------:R-:W-:-:S03]  /*0110*/  FMNMX R0, RZ, R0, !PT ;  /* 0x00000000ff007209 */ /* 0x000fc60007800000 */
[----:B------:R-:W2:Y:S08]  /*0120*/  F2I.TRUNC.NTZ R4, R4 ;  /* 0x0000000400047305 */ /* 0x000eb0000020f100 */
[----:B------:R-:W3:Y:S01]  /*0130*/  F2I.TRUNC.NTZ R6, R0 ;  /* 0x0000000000067305 */ /* 0x000ee2000020f100 */
[----:B-1----:R-:W-:Y:S01]  /*0140*/  IMAD.WIDE R2, R5, 0x8, R2 ;  /* 0x0000000805027825 */ /* 0x002fe200078e0202 */
[----:B--2---:R-:W-:-:S02]  /*0150*/  SHF.R.S32.HI R5, RZ, 0x1f, R4 ;  /* 0x0000001fff057819 */ /* 0x004fc40000011404 */
[----:B---3--:R-:W-:Y:S01]  /*0160*/  SHF.R.S32.HI R7, RZ, 0x1f, R6 ;  /* 0x0000001fff077819 */ /* 0x008fe20000011406 */
[----:B------:R-:W-:Y:S06]  /*0170*/  @P0 EXIT ;  /* 0x000000000000094d */ /* 0x000fec0003800000 */
[----:B------:R-:W-:Y:S02]  /*0180*/  ULDC.64 UR4, c[0x0][0x208] ;  /* 0x0000820000047ab9 */ /* 0x000fe40000000a00 */
[----:B------:R-:W-:Y:S01]  /*0190*/  STG.E.128 desc[UR4][R2.64], R4 ;  /* 0x0000000402007986 */ /* 0x000fe2000c101d04 */
[----:B------:R-:W-:Y:S05]  /*01a0*/  EXIT ;  /* 0x000000000000794d */ /* 0x000fea0003800000 */
.L_x_0:
[----:B------:R-:W-:-:S00]  /*01b0*/  BRA `(.L_x_0) ;  /* 0xfffffffc00fc7947 */ /* 0x000fc0000383ffff */
[----:B------:R-:W-:-:S00]  /*01c0*/  NOP ;  /* 0x0000000000007918 */ /* 0x000fc00000000000 */
        /* <DEDUP_REMOVED lines=11> */
.L_x_1:


//--------------------- .nv.constant0.triton_poi_fused__to_copy_60 --------------------------
	.section	.nv.constant0.triton_poi_fused__to_copy_60,"a",@progbits
	.sectionflags	@""
	.align	4
.nv.constant0.triton_poi_fused__to_copy_60:
	.zero		540
